//
// Generated by NVIDIA NVVM Compiler
//
// Compiler Build ID: CL-36424714
// Cuda compilation tools, release 13.0, V13.0.88
// Based on NVVM 20.0.0
//

.version 9.0
.target sm_100
.address_size 64

	// .globl	_Z19matmul_tensor_coresP6__halfS0_Pfiii

.visible .entry _Z19matmul_tensor_coresP6__halfS0_Pfiii(
	.param .u64 .ptr .align 1 _Z19matmul_tensor_coresP6__halfS0_Pfiii_param_0,
	.param .u64 .ptr .align 1 _Z19matmul_tensor_coresP6__halfS0_Pfiii_param_1,
	.param .u64 .ptr .align 1 _Z19matmul_tensor_coresP6__halfS0_Pfiii_param_2,
	.param .u32 _Z19matmul_tensor_coresP6__halfS0_Pfiii_param_3,
	.param .u32 _Z19matmul_tensor_coresP6__halfS0_Pfiii_param_4,
	.param .u32 _Z19matmul_tensor_coresP6__halfS0_Pfiii_param_5
)
{
	.reg .pred 	%p<5>;
	.reg .b32 	%r<183>;
	.reg .b32 	%f<82>;
	.reg .b64 	%rd<59>;

	ld.param.u64 	%rd5, [_Z19matmul_tensor_coresP6__halfS0_Pfiii_param_0];
	ld.param.u32 	%r29, [_Z19matmul_tensor_coresP6__halfS0_Pfiii_param_3];
	ld.param.u32 	%r30, [_Z19matmul_tensor_coresP6__halfS0_Pfiii_param_4];
	mov.u32 	%r32, %ctaid.x;
	mov.u32 	%r33, %ntid.x;
	mov.u32 	%r34, %tid.x;
	mad.lo.s32 	%r1, %r32, %r33, %r34;
	mov.u32 	%r35, %ctaid.y;
	mov.u32 	%r36, %ntid.y;
	mov.u32 	%r37, %tid.y;
	mad.lo.s32 	%r38, %r35, %r36, %r37;
	setp.gt.u32 	%p1, %r1, 16383;
	setp.gt.u32 	%p2, %r38, 511;
	or.pred  	%p3, %p1, %p2;
	@%p3 bra 	$L__BB0_4;
	shl.b32 	%r40, %r38, 4;
	shr.u32 	%r41, %r1, 1;
	and.b32  	%r3, %r41, 8176;
	mul.lo.s32 	%r42, %r3, %r29;
	cvt.u64.u32 	%rd1, %r40;
	mul.lo.s32 	%r181, %r30, 112;
	mul.lo.s32 	%r180, %r30, 96;
	shl.b32 	%r179, %r30, 6;
	mul.lo.s32 	%r178, %r30, 80;
	mul.lo.s32 	%r177, %r30, 48;
	shl.b32 	%r176, %r30, 5;
	shl.b32 	%r175, %r30, 4;
	mul.wide.s32 	%rd8, %r42, 2;
	cvta.to.global.u64 	%rd9, %rd5;
	add.s64 	%rd10, %rd8, %rd9;
	add.s64 	%rd58, %rd10, 128;
	mov.f32 	%f74, 0f00000000;
	mov.b32 	%r174, 0;
	mov.f32 	%f75, %f74;
	mov.f32 	%f76, %f74;
	mov.f32 	%f77, %f74;
	mov.f32 	%f78, %f74;
	mov.f32 	%f79, %f74;
	mov.f32 	%f80, %f74;
	mov.f32 	%f81, %f74;
	mov.u32 	%r182, %r174;
$L__BB0_2:
	ld.param.u64 	%rd56, [_Z19matmul_tensor_coresP6__halfS0_Pfiii_param_1];
	add.s64 	%rd11, %rd58, -128;
	wmma.load.a.sync.aligned.row.m16n16k16.global.f16 	{%r43, %r44, %r45, %r46, %r47, %r48, %r49, %r50}, [%rd11], %r29;
	cvt.s64.s32 	%rd12, %r174;
	add.s64 	%rd13, %rd12, %rd1;
	cvta.to.global.u64 	%rd14, %rd56;
	shl.b64 	%rd15, %rd13, 1;
	add.s64 	%rd16, %rd14, %rd15;
	wmma.load.b.sync.aligned.row.m16n16k16.global.f16 	{%r51, %r52, %r53, %r54, %r55, %r56, %r57, %r58}, [%rd16], %r30;
	wmma.mma.sync.aligned.row.row.m16n16k16.f32.f32 {%f18, %f19, %f20, %f21, %f22, %f23, %f24, %f25}, {%r43, %r44, %r45, %r46, %r47, %r48, %r49, %r50}, {%r51, %r52, %r53, %r54, %r55, %r56, %r57, %r58}, {%f81, %f80, %f79, %f78, %f77, %f76, %f75, %f74};
	add.s64 	%rd17, %rd58, -96;
	wmma.load.a.sync.aligned.row.m16n16k16.global.f16 	{%r59, %r60, %r61, %r62, %r63, %r64, %r65, %r66}, [%rd17], %r29;
	cvt.s64.s32 	%rd18, %r175;
	add.s64 	%rd19, %rd18, %rd1;
	shl.b64 	%rd20, %rd19, 1;
	add.s64 	%rd21, %rd14, %rd20;
	wmma.load.b.sync.aligned.row.m16n16k16.global.f16 	{%r67, %r68, %r69, %r70, %r71, %r72, %r73, %r74}, [%rd21], %r30;
	wmma.mma.sync.aligned.row.row.m16n16k16.f32.f32 {%f26, %f27, %f28, %f29, %f30, %f31, %f32, %f33}, {%r59, %r60, %r61, %r62, %r63, %r64, %r65, %r66}, {%r67, %r68, %r69, %r70, %r71, %r72, %r73, %r74}, {%f18, %f19, %f20, %f21, %f22, %f23, %f24, %f25};
	add.s64 	%rd22, %rd58, -64;
	wmma.load.a.sync.aligned.row.m16n16k16.global.f16 	{%r75, %r76, %r77, %r78, %r79, %r80, %r81, %r82}, [%rd22], %r29;
	cvt.s64.s32 	%rd23, %r176;
	add.s64 	%rd24, %rd23, %rd1;
	shl.b64 	%rd25, %rd24, 1;
	add.s64 	%rd26, %rd14, %rd25;
	wmma.load.b.sync.aligned.row.m16n16k16.global.f16 	{%r83, %r84, %r85, %r86, %r87, %r88, %r89, %r90}, [%rd26], %r30;
	wmma.mma.sync.aligned.row.row.m16n16k16.f32.f32 {%f34, %f35, %f36, %f37, %f38, %f39, %f40, %f41}, {%r75, %r76, %r77, %r78, %r79, %r80, %r81, %r82}, {%r83, %r84, %r85, %r86, %r87, %r88, %r89, %r90}, {%f26, %f27, %f28, %f29, %f30, %f31, %f32, %f33};
	add.s64 	%rd27, %rd58, -32;
	wmma.load.a.sync.aligned.row.m16n16k16.global.f16 	{%r91, %r92, %r93, %r94, %r95, %r96, %r97, %r98}, [%rd27], %r29;
	cvt.s64.s32 	%rd28, %r177;
	add.s64 	%rd29, %rd28, %rd1;
	shl.b64 	%rd30, %rd29, 1;
	add.s64 	%rd31, %rd14, %rd30;
	wmma.load.b.sync.aligned.row.m16n16k16.global.f16 	{%r99, %r100, %r101, %r102, %r103, %r104, %r105, %r106}, [%rd31], %r30;
	wmma.mma.sync.aligned.row.row.m16n16k16.f32.f32 {%f42, %f43, %f44, %f45, %f46, %f47, %f48, %f49}, {%r91, %r92, %r93, %r94, %r95, %r96, %r97, %r98}, {%r99, %r100, %r101, %r102, %r103, %r104, %r105, %r106}, {%f34, %f35, %f36, %f37, %f38, %f39, %f40, %f41};
	wmma.load.a.sync.aligned.row.m16n16k16.global.f16 	{%r107, %r108, %r109, %r110, %r111, %r112, %r113, %r114}, [%rd58], %r29;
	cvt.s64.s32 	%rd32, %r179;
	add.s64 	%rd33, %rd32, %rd1;
	shl.b64 	%rd34, %rd33, 1;
	add.s64 	%rd35, %rd14, %rd34;
	wmma.load.b.sync.aligned.row.m16n16k16.global.f16 	{%r115, %r116, %r117, %r118, %r119, %r120, %r121, %r122}, [%rd35], %r30;
	wmma.mma.sync.aligned.row.row.m16n16k16.f32.f32 {%f50, %f51, %f52, %f53, %f54, %f55, %f56, %f57}, {%r107, %r108, %r109, %r110, %r111, %r112, %r113, %r114}, {%r115, %r116, %r117, %r118, %r119, %r120, %r121, %r122}, {%f42, %f43, %f44, %f45, %f46, %f47, %f48, %f49};
	add.s64 	%rd36, %rd58, 32;
	wmma.load.a.sync.aligned.row.m16n16k16.global.f16 	{%r123, %r124, %r125, %r126, %r127, %r128, %r129, %r130}, [%rd36], %r29;
	cvt.s64.s32 	%rd37, %r178;
	add.s64 	%rd38, %rd37, %rd1;
	shl.b64 	%rd39, %rd38, 1;
	add.s64 	%rd40, %rd14, %rd39;
	wmma.load.b.sync.aligned.row.m16n16k16.global.f16 	{%r131, %r132, %r133, %r134, %r135, %r136, %r137, %r138}, [%rd40], %r30;
	wmma.mma.sync.aligned.row.row.m16n16k16.f32.f32 {%f58, %f59, %f60, %f61, %f62, %f63, %f64, %f65}, {%r123, %r124, %r125, %r126, %r127, %r128, %r129, %r130}, {%r131, %r132, %r133, %r134, %r135, %r136, %r137, %r138}, {%f50, %f51, %f52, %f53, %f54, %f55, %f56, %f57};
	add.s64 	%rd41, %rd58, 64;
	wmma.load.a.sync.aligned.row.m16n16k16.global.f16 	{%r139, %r140, %r141, %r142, %r143, %r144, %r145, %r146}, [%rd41], %r29;
	cvt.s64.s32 	%rd42, %r180;
	add.s64 	%rd43, %rd42, %rd1;
	shl.b64 	%rd44, %rd43, 1;
	add.s64 	%rd45, %rd14, %rd44;
	wmma.load.b.sync.aligned.row.m16n16k16.global.f16 	{%r147, %r148, %r149, %r150, %r151, %r152, %r153, %r154}, [%rd45], %r30;
	wmma.mma.sync.aligned.row.row.m16n16k16.f32.f32 {%f66, %f67, %f68, %f69, %f70, %f71, %f72, %f73}, {%r139, %r140, %r141, %r142, %r143, %r144, %r145, %r146}, {%r147, %r148, %r149, %r150, %r151, %r152, %r153, %r154}, {%f58, %f59, %f60, %f61, %f62, %f63, %f64, %f65};
	add.s64 	%rd46, %rd58, 96;
	wmma.load.a.sync.aligned.row.m16n16k16.global.f16 	{%r155, %r156, %r157, %r158, %r159, %r160, %r161, %r162}, [%rd46], %r29;
	cvt.s64.s32 	%rd47, %r181;
	add.s64 	%rd48, %rd47, %rd1;
	shl.b64 	%rd49, %rd48, 1;
	add.s64 	%rd50, %rd14, %rd49;
	wmma.load.b.sync.aligned.row.m16n16k16.global.f16 	{%r163, %r164, %r165, %r166, %r167, %r168, %r169, %r170}, [%rd50], %r30;
	wmma.mma.sync.aligned.row.row.m16n16k16.f32.f32 {%f81, %f80, %f79, %f78, %f77, %f76, %f75, %f74}, {%r155, %r156, %r157, %r158, %r159, %r160, %r161, %r162}, {%r163, %r164, %r165, %r166, %r167, %r168, %r169, %r170}, {%f66, %f67, %f68, %f69, %f70, %f71, %f72, %f73};
	add.s32 	%r20, %r182, 128;
	shl.b32 	%r171, %r30, 7;
	add.s32 	%r181, %r181, %r171;
	add.s32 	%r180, %r180, %r171;
	add.s32 	%r179, %r179, %r171;
	add.s32 	%r178, %r178, %r171;
	add.s32 	%r177, %r177, %r171;
	add.s32 	%r176, %r176, %r171;
	add.s32 	%r175, %r175, %r171;
	add.s32 	%r174, %r174, %r171;
	add.s64 	%rd58, %rd58, 256;
	setp.lt.u32 	%p4, %r182, 8064;
	mov.u32 	%r182, %r20;
	@%p4 bra 	$L__BB0_2;
	ld.param.u32 	%r173, [_Z19matmul_tensor_coresP6__halfS0_Pfiii_param_5];
	ld.param.u64 	%rd57, [_Z19matmul_tensor_coresP6__halfS0_Pfiii_param_2];
	mul.lo.s32 	%r172, %r3, %r173;
	cvt.s64.s32 	%rd51, %r172;
	add.s64 	%rd52, %rd51, %rd1;
	cvta.to.global.u64 	%rd53, %rd57;
	shl.b64 	%rd54, %rd52, 2;
	add.s64 	%rd55, %rd53, %rd54;
	wmma.store.d.sync.aligned.row.m16n16k16.global.f32 	[%rd55], {%f81, %f80, %f79, %f78, %f77, %f76, %f75, %f74}, %r173;
$L__BB0_4:
	ret;

}


// ===== COMPILED SASS (sm_100) =====

	.target	sm_100

	.elftype	@"ET_EXEC"


//--------------------- .note.nv.tkinfo           --------------------------
	.section	.note.nv.tkinfo,"",@"SHT_NOTE"
	.sectionflags	@"SHF_NOTE_NV_TKINFO"
	.tkinfo
        /*0018*/ 	.word	0x00000002
        /*0030*/ 	.string	""
        /*0030*/ 	.string	"ptxas"
        /*0030*/ 	.string	"Cuda compilation tools, release 13.0, V13.0.88"
        /*0030*/ 	.string	"Build cuda_13.0.r13.0/compiler.36424714_0"
        /*0030*/ 	.string	"-arch sm_100 -m 64 "



//--------------------- .note.nv.cuinfo           --------------------------
	.section	.note.nv.cuinfo,"",@"SHT_NOTE"
	.sectionflags	@"SHF_NOTE_NV_CUINFO"
        /*0018*/ 	.short	0x0002
        /*001a*/ 	.short	0x0064
        /*001c*/ 	.short	0x0082
	.zero		2


//--------------------- .nv.info                  --------------------------
	.section	.nv.info,"",@"SHT_CUDA_INFO"
	.align	4


	//----- nvinfo : EIATTR_REGCOUNT
	.align		4
        /*0000*/ 	.byte	0x04, 0x2f
        /*0002*/ 	.short	(.L_1 - .L_0)
	.align		4
.L_0:
        /*0004*/ 	.word	index@(_Z19matmul_tensor_coresP6__halfS0_Pfiii)
        /*0008*/ 	.word	0x00000020


	//----- nvinfo : EIATTR_FRAME_SIZE
	.align		4
.L_1:
        /*000c*/ 	.byte	0x04, 0x11
        /*000e*/ 	.short	(.L_3 - .L_2)
	.align		4
.L_2:
        /*0010*/ 	.word	index@(_Z19matmul_tensor_coresP6__halfS0_Pfiii)
        /*0014*/ 	.word	0x00000000


	//----- nvinfo : EIATTR_MIN_STACK_SIZE
	.align		4
.L_3:
        /*0018*/ 	.byte	0x04, 0x12
        /*001a*/ 	.short	(.L_5 - .L_4)
	.align		4
.L_4:
        /*001c*/ 	.word	index@(_Z19matmul_tensor_coresP6__halfS0_Pfiii)
        /*0020*/ 	.word	0x00000000
.L_5:


//--------------------- .nv.compat                --------------------------
	.section	.nv.compat,"",@"SHT_CUDA_COMPAT_INFO"
	.align	4
        /*0000*/ 	.byte	0x02, 0x09, 0x00, 0x00, 0x02, 0x02, 0x01, 0x00, 0x02, 0x05, 0x05, 0x00, 0x03, 0x07, 0x01, 0x01
        /*0010*/ 	.byte	0x02, 0x03, 0x00, 0x00, 0x02, 0x06, 0x01, 0x00, 0x04, 0x0b, 0x08, 0x00, 0x09, 0x00, 0x00, 0x00
        /*0020*/ 	.byte	0x00, 0x00, 0x00, 0x00


//--------------------- .nv.info._Z19matmul_tensor_coresP6__halfS0_Pfiii --------------------------
	.section	.nv.info._Z19matmul_tensor_coresP6__halfS0_Pfiii,"",@"SHT_CUDA_INFO"
	.sectionflags	@""
	.align	4


	//----- nvinfo : EIATTR_CUDA_API_VERSION
	.align		4
        /*0000*/ 	.byte	0x04, 0x37
        /*0002*/ 	.short	(.L_7 - .L_6)
.L_6:
        /*0004*/ 	.word	0x00000082


	//----- nvinfo : EIATTR_KPARAM_INFO
	.align		4
.L_7:
        /*0008*/ 	.byte	0x04, 0x17
        /*000a*/ 	.short	(.L_9 - .L_8)
.L_8:
        /*000c*/ 	.word	0x00000000
        /*0010*/ 	.short	0x0005
        /*0012*/ 	.short	0x0020
        /*0014*/ 	.byte	0x00, 0xf0, 0x11, 0x00


	//----- nvinfo : EIATTR_KPARAM_INFO
	.align		4
.L_9:
        /*0018*/ 	.byte	0x04, 0x17
        /*001a*/ 	.short	(.L_11 - .L_10)
.L_10:
        /*001c*/ 	.word	0x00000000
        /*0020*/ 	.short	0x0004
        /*0022*/ 	.short	0x001c
        /*0024*/ 	.byte	0x00, 0xf0, 0x11, 0x00


	//----- nvinfo : EIATTR_KPARAM_INFO
	.align		4
.L_11:
        /*0028*/ 	.byte	0x04, 0x17
        /*002a*/ 	.short	(.L_13 - .L_12)
.L_12:
        /*002c*/ 	.word	0x00000000
        /*0030*/ 	.short	0x0003
        /*0032*/ 	.short	0x0018
        /*0034*/ 	.byte	0x00, 0xf0, 0x11, 0x00


	//----- nvinfo : EIATTR_KPARAM_INFO
	.align		4
.L_13:
        /*0038*/ 	.byte	0x04, 0x17
        /*003a*/ 	.short	(.L_15 - .L_14)
.L_14:
        /*003c*/ 	.word	0x00000000
        /*0040*/ 	.short	0x0002
        /*0042*/ 	.short	0x0010
        /*0044*/ 	.byte	0x00, 0xf5, 0x21, 0x00


	//----- nvinfo : EIATTR_KPARAM_INFO
	.align		4
.L_15:
        /*0048*/ 	.byte	0x04, 0x17
        /*004a*/ 	.short	(.L_17 - .L_16)
.L_16:
        /*004c*/ 	.word	0x00000000
        /*0050*/ 	.short	0x0001
        /*0052*/ 	.short	0x0008
        /*0054*/ 	.byte	0x00, 0xf5, 0x21, 0x00


	//----- nvinfo : EIATTR_KPARAM_INFO
	.align		4
.L_17:
        /*0058*/ 	.byte	0x04, 0x17
        /*005a*/ 	.short	(.L_19 - .L_18)
.L_18:
        /*005c*/ 	.word	0x00000000
        /*0060*/ 	.short	0x0000
        /*0062*/ 	.short	0x0000
        /*0064*/ 	.byte	0x00, 0xf5, 0x21, 0x00


	//----- nvinfo : EIATTR_SPARSE_MMA_MASK
	.align		4
.L_19:
        /*0068*/ 	.byte	0x03, 0x50
        /*006a*/ 	.short	0x0000


	//----- nvinfo : EIATTR_WMMA_USED
	.align		4
        /*006c*/ 	.byte	0x01, 0x2b
	.zero		2


	//----- nvinfo : EIATTR_MAXREG_COUNT
	.align		4
        /*0070*/ 	.byte	0x03, 0x1b
        /*0072*/ 	.short	0x00ff


	//----- nvinfo : EIATTR_MERCURY_ISA_VERSION
	.align		4
        /*0074*/ 	.byte	0x03, 0x5f
        /*0076*/ 	.short	0x0101


	//----- nvinfo : EIATTR_VRC_CTA_INIT_COUNT
	.align		4
        /*0078*/ 	.byte	0x02, 0x4a
	.zero		1
	.zero		1


	//----- nvinfo : EIATTR_EXIT_INSTR_OFFSETS
	.align		4
        /*007c*/ 	.byte	0x04, 0x1c
        /*007e*/ 	.short	(.L_21 - .L_20)


	//   ....[0]....
.L_20:
        /*0080*/ 	.word	0x000000b0


	//   ....[1]....
        /*0084*/ 	.word	0x000010e0


	//----- nvinfo : EIATTR_CBANK_PARAM_SIZE
	.align		4
.L_21:
        /*0088*/ 	.byte	0x03, 0x19
        /*008a*/ 	.short	0x0024


	//----- nvinfo : EIATTR_PARAM_CBANK
	.align		4
        /*008c*/ 	.byte	0x04, 0x0a
        /*008e*/ 	.short	(.L_23 - .L_22)
	.align		4
.L_22:
        /*0090*/ 	.word	index@(.nv.constant0._Z19matmul_tensor_coresP6__halfS0_Pfiii)
        /*0094*/ 	.short	0x0380
        /*0096*/ 	.short	0x0024


	//----- nvinfo : EIATTR_SW_WAR
	.align		4
.L_23:
        /*0098*/ 	.byte	0x04, 0x36
        /*009a*/ 	.short	(.L_25 - .L_24)
.L_24:
        /*009c*/ 	.word	0x00000008
.L_25:


//--------------------- .nv.callgraph             --------------------------
	.section	.nv.callgraph,"",@"SHT_CUDA_CALLGRAPH"
	.align	4
	.sectionentsize	8
	.align		4
        /*0000*/ 	.word	0x00000000
	.align		4
        /*0004*/ 	.word	0xffffffff
	.align		4
        /*0008*/ 	.word	0x00000000
	.align		4
        /*000c*/ 	.word	0xfffffffe
	.align		4
        /*0010*/ 	.word	0x00000000
	.align		4
        /*0014*/ 	.word	0xfffffffd
	.align		4
        /*0018*/ 	.word	0x00000000
	.align		4
        /*001c*/ 	.word	0xfffffffc


//--------------------- .text._Z19matmul_tensor_coresP6__halfS0_Pfiii --------------------------
	.section	.text._Z19matmul_tensor_coresP6__halfS0_Pfiii,"ax",@progbits
	.align	128
        .global         _Z19matmul_tensor_coresP6__halfS0_Pfiii
        .type           _Z19matmul_tensor_coresP6__halfS0_Pfiii,@function
        .size           _Z19matmul_tensor_coresP6__halfS0_Pfiii,(.L_x_2 - _Z19matmul_tensor_coresP6__halfS0_Pfiii)
        .other          _Z19matmul_tensor_coresP6__halfS0_Pfiii,@"STO_CUDA_ENTRY STV_DEFAULT"
_Z19matmul_tensor_coresP6__halfS0_Pfiii:
.text._Z19matmul_tensor_coresP6__halfS0_Pfiii:
[----:B------:R-:W-:Y:S01]  /*0000*/  LDC R1, c[0x0][0x37c] ;  /* 0x0000df00ff017b82 */ /* 0x000fe20000000800 */
[----:B------:R-:W0:Y:S07]  /*0010*/  S2R R5, SR_TID.Y ;  /* 0x0000000000057919 */ /* 0x000e2e0000002200 */
[----:B------:R-:W1:Y:S01]  /*0020*/  LDC R0, c[0x0][0x360] ;  /* 0x0000d800ff007b82 */ /* 0x000e620000000800 */
[----:B------:R-:W1:Y:S07]  /*0030*/  S2R R3, SR_TID.X ;  /* 0x0000000000037919 */ /* 0x000e6e0000002100 */
[----:B------:R-:W0:Y:S08]  /*0040*/  S2UR UR5, SR_CTAID.Y ;  /* 0x00000000000579c3 */ /* 0x000e300000002600 */
[----:B------:R-:W0:Y:S08]  /*0050*/  LDC R16, c[0x0][0x364] ;  /* 0x0000d900ff107b82 */ /* 0x000e300000000800 */
[----:B------:R-:W1:Y:S01]  /*0060*/  S2UR UR4, SR_CTAID.X ;  /* 0x00000000000479c3 */ /* 0x000e620000002500 */
[----:B0-----:R-:W-:-:S05]  /*0070*/  IMAD R16, R16, UR5, R5 ;  /* 0x0000000510107c24 */ /* 0x001fca000f8e0205 */
[----:B------:R-:W-:Y:S01]  /*0080*/  ISETP.GT.U32.AND P0, PT, R16, 0x1ff, PT ;  /* 0x000001ff1000780c */ /* 0x000fe20003f04070 */
[----:B-1----:R-:W-:-:S05]  /*0090*/  IMAD R0, R0, UR4, R3 ;  /* 0x0000000400007c24 */ /* 0x002fca000f8e0203 */
[----:B------:R-:W-:-:S13]  /*00a0*/  ISETP.GT.U32.OR P0, PT, R0, 0x3fff, P0 ;  /* 0x00003fff0000780c */ /* 0x000fda0000704470 */
[----:B------:R-:W-:Y:S05]  /*00b0*/  @P0 EXIT ;  /* 0x000000000000094d */ /* 0x000fea0003800000 */
[----:B------:R-:W0:Y:S01]  /*00c0*/  LDC.64 R4, c[0x0][0x380] ;  /* 0x0000e000ff047b82 */ /* 0x000e220000000a00 */
[----:B------:R-:W1:Y:S01]  /*00d0*/  LDCU.64 UR16, c[0x0][0x398] ;  /* 0x00007300ff1077ac */ /* 0x000e620008000a00 */
[----:B------:R-:W-:Y:S01]  /*00e0*/  SHF.R.U32.HI R3, RZ, 0x1, R0 ;  /* 0x00000001ff037819 */ /* 0x000fe20000011600 */
[----:B------:R-:W-:Y:S01]  /*00f0*/  IMAD.SHL.U32 R16, R16, 0x10, RZ ;  /* 0x0000001010107824 */ /* 0x000fe200078e00ff */
[----:B------:R-:W-:Y:S02]  /*0100*/  CS2R R10, SRZ ;  /* 0x00000000000a7805 */ /* 0x000fe4000001ff00 */
[----:B------:R-:W-:Y:S02]  /*0110*/  CS2R R8, SRZ ;  /* 0x0000000000087805 */ /* 0x000fe4000001ff00 */
[----:B------:R-:W-:Y:S01]  /*0120*/  LOP3.LUT R3, R3, 0x1ff0, RZ, 0xc0, !PT ;  /* 0x00001ff003037812 */ /* 0x000fe200078ec0ff */
[----:B------:R-:W2:Y:S01]  /*0130*/  LDCU.64 UR14, c[0x0][0x358] ;  /* 0x00006b00ff0e77ac */ /* 0x000ea20008000a00 */
[----:B------:R-:W3:Y:S01]  /*0140*/  LDCU.64 UR18, c[0x0][0x388] ;  /* 0x00007100ff1277ac */ /* 0x000ee20008000a00 */
[----:B------:R-:W-:Y:S01]  /*0150*/  UMOV UR4, URZ ;  /* 0x000000ff00047c82 */ /* 0x000fe20008000000 */
[----:B------:R-:W-:Y:S01]  /*0160*/  UMOV UR5, URZ ;  /* 0x000000ff00057c82 */ /* 0x000fe20008000000 */
[----:B-1----:R-:W-:Y:S01]  /*0170*/  IMAD R7, R3, UR16, RZ ;  /* 0x0000001003077c24 */ /* 0x002fe2000f8e02ff */
[----:B------:R-:W-:-:S02]  /*0180*/  UIMAD UR7, UR17, 0x70, URZ ;  /* 0x00000070110778a4 */ /* 0x000fc4000f8e02ff */
[----:B------:R-:W-:Y:S01]  /*0190*/  UIMAD UR8, UR17, 0x60, URZ ;  /* 0x00000060110878a4 */ /* 0x000fe2000f8e02ff */
[----:B0-----:R-:W-:Y:S01]  /*01a0*/  IMAD.WIDE R4, R7, 0x2, R4 ;  /* 0x0000000207047825 */ /* 0x001fe200078e0204 */
[----:B------:R-:W-:Y:S01]  /*01b0*/  CS2R R6, SRZ ;  /* 0x0000000000067805 */ /* 0x000fe2000001ff00 */
[----:B------:R-:W-:Y:S02]  /*01c0*/  USHF.L.U32 UR9, UR17, 0x6, URZ ;  /* 0x0000000611097899 */ /* 0x000fe400080006ff */
[----:B------:R-:W-:Y:S01]  /*01d0*/  UIMAD UR10, UR17, 0x50, URZ ;  /* 0x00000050110a78a4 */ /* 0x000fe2000f8e02ff */
[----:B------:R-:W-:Y:S01]  /*01e0*/  IADD3 R2, P0, PT, R4, 0x80, RZ ;  /* 0x0000008004027810 */ /* 0x000fe20007f1e0ff */
[----:B------:R-:W-:Y:S02]  /*01f0*/  UIMAD UR11, UR17, 0x30, URZ ;  /* 0x00000030110b78a4 */ /* 0x000fe4000f8e02ff */
[----:B------:R-:W-:Y:S02]  /*0200*/  USHF.L.U32 UR12, UR17, 0x5, URZ ;  /* 0x00000005110c7899 */ /* 0x000fe400080006ff */
[----:B------:R-:W-:Y:S01]  /*0210*/  IMAD.X R0, RZ, RZ, R5, P0 ;  /* 0x000000ffff007224 */ /* 0x000fe200000e0605 */
[----:B------:R-:W-:Y:S01]  /*0220*/  CS2R R4, SRZ ;  /* 0x0000000000047805 */ /* 0x000fe2000001ff00 */
[----:B--23--:R-:W-:-:S12]  /*0230*/  USHF.L.U32 UR13, UR17, 0x4, URZ ;  /* 0x00000004110d7899 */ /* 0x00cfd800080006ff */
.L_x_0:
[----:B------:R-:W0:Y:S01]  /*0240*/  S2R R13, SR_LANEID ;  /* 0x00000000000d7919 */ /* 0x000e220000000000 */
[----:B------:R-:W-:Y:S01]  /*0250*/  USHF.R.U32.HI UR6, URZ, 0x1, UR17 ;  /* 0x00000001ff067899 */ /* 0x000fe20008011611 */
[----:B------:R-:W-:Y:S01]  /*0260*/  IMAD.MOV.U32 R27, RZ, RZ, RZ ;  /* 0x000000ffff1b7224 */ /* 0x000fe200078e00ff */
[----:B------:R-:W-:Y:S01]  /*0270*/  IADD3 R15, P0, PT, R16, UR4, RZ ;  /* 0x00000004100f7c10 */ /* 0x000fe2000ff1e0ff */
[----:B------:R-:W-:Y:S02]  /*0280*/  IMAD.U32 R12, RZ, RZ, UR4 ;  /* 0x00000004ff0c7e24 */ /* 0x000fe4000f8e00ff */
[----:B------:R-:W-:-:S03]  /*0290*/  IMAD.U32 R29, RZ, RZ, UR17 ;  /* 0x00000011ff1d7e24 */ /* 0x000fc6000f8e00ff */
[----:B------:R-:W-:Y:S02]  /*02a0*/  LEA.HI.X.SX32 R12, R12, RZ, 0x1, P0 ;  /* 0x000000ff0c0c7211 */ /* 0x000fe400000f0eff */
[----:B------:R-:W-:-:S04]  /*02b0*/  LEA R14, P0, R15, UR18, 0x1 ;  /* 0x000000120f0e7c11 */ /* 0x000fc8000f8008ff */
[----:B------:R-:W-:Y:S02]  /*02c0*/  LEA.HI.X R15, R15, UR19, R12, 0x1, P0 ;  /* 0x000000130f0f7c11 */ /* 0x000fe400080f0c0c */
[----:B0-----:R-:W-:Y:S02]  /*02d0*/  LOP3.LUT R26, R13, 0x3, RZ, 0xc0, !PT ;  /* 0x000000030d1a7812 */ /* 0x001fe400078ec0ff */
[----:B------:R-:W-:-:S05]  /*02e0*/  SHF.R.U32.HI R13, RZ, 0x2, R13 ;  /* 0x00000002ff0d7819 */ /* 0x000fca000001160d */
[----:B------:R-:W-:Y:S01]  /*02f0*/  IMAD.WIDE.U32 R20, R13, UR6, R26 ;  /* 0x000000060d147c25 */ /* 0x000fe2000f8e001a */
[----:B------:R-:W-:-:S03]  /*0300*/  USHF.R.U32.HI UR6, URZ, 0x1, UR16 ;  /* 0x00000001ff067899 */ /* 0x000fc60008011610 */
[C---:B------:R-:W-:Y:S01]  /*0310*/  IMAD.SHL.U32 R17, R20.reuse, 0x4, RZ ;  /* 0x0000000414117824 */ /* 0x040fe200078e00ff */
[----:B------:R-:W-:-:S04]  /*0320*/  SHF.L.U64.HI R20, R20, 0x2, R21 ;  /* 0x0000000214147819 */ /* 0x000fc80000010215 */
[----:B------:R-:W-:-:S05]  /*0330*/  IADD3 R14, P0, PT, R17, R14, RZ ;  /* 0x0000000e110e7210 */ /* 0x000fca0007f1e0ff */
[----:B------:R-:W-:Y:S02]  /*0340*/  IMAD.X R15, R20, 0x1, R15, P0 ;  /* 0x00000001140f7824 */ /* 0x000fe400000e060f */
[----:B------:R-:W-:-:S03]  /*0350*/  IMAD.WIDE.U32 R28, R29, 0x10, R14 ;  /* 0x000000101d1c7825 */ /* 0x000fc600078e000e */
[----:B------:R-:W2:Y:S04]  /*0360*/  LDG.E R22, desc[UR14][R14.64] ;  /* 0x0000000e0e167981 */ /* 0x000ea8000c1e1900 */
[----:B------:R-:W3:Y:S04]  /*0370*/  LDG.E R18, desc[UR14][R14.64+0x10] ;  /* 0x0000100e0e127981 */ /* 0x000ee8000c1e1900 */
[----:B------:R-:W4:Y:S04]  /*0380*/  LDG.E R23, desc[UR14][R28.64] ;  /* 0x0000000e1c177981 */ /* 0x000f28000c1e1900 */
[----:B------:R0:W5:Y:S01]  /*0390*/  LDG.E R19, desc[UR14][R28.64+0x10] ;  /* 0x0000100e1c137981 */ /* 0x000162000c1e1900 */
[----:B------:R-:W-:-:S04]  /*03a0*/  IMAD.WIDE.U32 R26, R13, UR6, R26 ;  /* 0x000000060d1a7c25 */ /* 0x000fc8000f8e001a */
[----:B------:R-:W-:Y:S01]  /*03b0*/  IMAD.U32 R25, RZ, RZ, UR16 ;  /* 0x00000010ff197e24 */ /* 0x000fe2000f8e00ff */
[C---:B------:R-:W-:Y:S02]  /*03c0*/  SHF.L.U64.HI R13, R26.reuse, 0x2, R27 ;  /* 0x000000021a0d7819 */ /* 0x040fe4000001021b */
[----:B------:R-:W-:-:S05]  /*03d0*/  LEA R26, P0, R26, R2, 0x2 ;  /* 0x000000021a1a7211 */ /* 0x000fca00078010ff */
[----:B------:R-:W-:Y:S02]  /*03e0*/  IMAD.X R27, R0, 0x1, R13, P0 ;  /* 0x00000001001b7824 */ /* 0x000fe400000e060d */
[----:B------:R-:W-:-:S03]  /*03f0*/  IMAD.WIDE.U32 R24, R25, 0x10, R26 ;  /* 0x0000001019187825 */ /* 0x000fc600078e001a */
[----:B------:R-:W5:Y:S04]  /*0400*/  LDG.E R12, desc[UR14][R26.64+-0x80] ;  /* 0xffff800e1a0c7981 */ /* 0x000f68000c1e1900 */
[----:B------:R-:W5:Y:S04]  /*0410*/  LDG.E R14, desc[UR14][R26.64+-0x70] ;  /* 0xffff900e1a0e7981 */ /* 0x000f68000c1e1900 */
[----:B------:R-:W5:Y:S04]  /*0420*/  LDG.E R13, desc[UR14][R24.64+-0x80] ;  /* 0xffff800e180d7981 */ /* 0x000f68000c1e1900 */
[----:B------:R-:W5:Y:S01]  /*0430*/  LDG.E R15, desc[UR14][R24.64+-0x70] ;  /* 0xffff900e180f7981 */ /* 0x000f62000c1e1900 */
[----:B0-----:R-:W-:-:S03]  /*0440*/  IMAD.U32 R29, RZ, RZ, UR17 ;  /* 0x00000011ff1d7e24 */ /* 0x001fc6000f8e00ff */
[----:B--2---:R-:W-:Y:S04]  /*0450*/  MOVM.16.MT88 R22, R22 ;  /* 0x000000001616723a */ /* 0x004fe80000000000 */
[----:B---3--:R-:W-:Y:S04]  /*0460*/  MOVM.16.MT88 R18, R18 ;  /* 0x000000001212723a */ /* 0x008fe80000000000 */
[----:B----4-:R-:W0:Y:S04]  /*0470*/  MOVM.16.MT88 R23, R23 ;  /* 0x000000001717723a */ /* 0x010e280000000000 */
[----:B-----5:R-:W1:Y:S01]  /*0480*/  MOVM.16.MT88 R19, R19 ;  /* 0x000000001313723a */ /* 0x020e620000000000 */
[C---:B0-----:R-:W-:Y:S08]  /*0490*/  HMMA.16816.F32 R4, R12.reuse, R22, R4 ;  /* 0x000000160c04723c */ /* 0x041ff00000001804 */
[----:B-1----:R-:W-:Y:S01]  /*04a0*/  HMMA.16816.F32 R8, R12, R18, R8 ;  /* 0x000000120c08723c */ /* 0x002fe20000001808 */
[----:B------:R-:W-:Y:S01]  /*04b0*/  IMAD.U32 R14, RZ, RZ, UR13 ;  /* 0x0000000dff0e7e24 */ /* 0x000fe2000f8e00ff */
[----:B------:R-:W-:Y:S01]  /*04c0*/  IADD3 R13, P0, PT, R16, UR13, RZ ;  /* 0x0000000d100d7c10 */ /* 0x000fe2000ff1e0ff */
[----:B------:R-:W2:Y:S03]  /*04d0*/  LDG.E R15, desc[UR14][R24.64+-0x50] ;  /* 0xffffb00e180f7981 */ /* 0x000ea6000c1e1900 */
[----:B------:R-:W-:-:S02]  /*04e0*/  LEA.HI.X.SX32 R14, R14, RZ, 0x1, P0 ;  /* 0x000000ff0e0e7211 */ /* 0x000fc400000f0eff */
[----:B------:R-:W-:-:S04]  /*04f0*/  LEA R12, P0, R13, UR18, 0x1 ;  /* 0x000000120d0c7c11 */ /* 0x000fc8000f8008ff */
[----:B------:R-:W-:Y:S02]  /*0500*/  LEA.HI.X R13, R13, UR19, R14, 0x1, P0 ;  /* 0x000000130d0d7c11 */ /* 0x000fe400080f0c0e */
[----:B------:R-:W-:Y:S01]  /*0510*/  IADD3 R12, P0, PT, R12, R17, RZ ;  /* 0x000000110c0c7210 */ /* 0x000fe20007f1e0ff */
[----:B------:R-:W2:Y:S04]  /*0520*/  LDG.E R14, desc[UR14][R26.64+-0x50] ;  /* 0xffffb00e1a0e7981 */ /* 0x000ea8000c1e1900 */
[----:B------:R-:W-:Y:S02]  /*0530*/  IMAD.X R13, R13, 0x1, R20, P0 ;  /* 0x000000010d0d7824 */ /* 0x000fe400000e0614 */
[----:B------:R-:W-:-:S03]  /*0540*/  IMAD.WIDE.U32 R28, R29, 0x10, R12 ;  /* 0x000000101d1c7825 */ /* 0x000fc600078e000c */
[----:B------:R-:W3:Y:S04]  /*0550*/  LDG.E R22, desc[UR14][R12.64] ;  /* 0x0000000e0c167981 */ /* 0x000ee8000c1e1900 */
[----:B------:R-:W4:Y:S04]  /*0560*/  LDG.E R23, desc[UR14][R28.64] ;  /* 0x0000000e1c177981 */ /* 0x000f28000c1e1900 */
[----:B------:R-:W5:Y:S04]  /*0570*/  LDG.E R21, desc[UR14][R12.64+0x10] ;  /* 0x0000100e0c157981 */ /* 0x000f68000c1e1900 */
[----:B------:R0:W2:Y:S04]  /*0580*/  LDG.E R28, desc[UR14][R28.64+0x10] ;  /* 0x0000100e1c1c7981 */ /* 0x0000a8000c1e1900 */
[----:B------:R-:W2:Y:S04]  /*0590*/  LDG.E R12, desc[UR14][R26.64+-0x60] ;  /* 0xffffa00e1a0c7981 */ /* 0x000ea8000c1e1900 */
[----:B------:R-:W2:Y:S01]  /*05a0*/  LDG.E R13, desc[UR14][R24.64+-0x60] ;  /* 0xffffa00e180d7981 */ /* 0x000ea2000c1e1900 */
[----:B0-----:R-:W-:-:S03]  /*05b0*/  IMAD.U32 R29, RZ, RZ, UR17 ;  /* 0x00000011ff1d7e24 */ /* 0x001fc6000f8e00ff */
[----:B---3--:R-:W-:Y:S04]  /*05c0*/  MOVM.16.MT88 R22, R22 ;  /* 0x000000001616723a */ /* 0x008fe80000000000 */
[----:B----4-:R-:W0:Y:S04]  /*05d0*/  MOVM.16.MT88 R23, R23 ;  /* 0x000000001717723a */ /* 0x010e280000000000 */
[----:B-----5:R-:W-:Y:S04]  /*05e0*/  MOVM.16.MT88 R18, R21 ;  /* 0x000000001512723a */ /* 0x020fe80000000000 */
[----:B--2---:R-:W1:Y:S01]  /*05f0*/  MOVM.16.MT88 R19, R28 ;  /* 0x000000001c13723a */ /* 0x004e620000000000 */
[C---:B0-----:R-:W-:Y:S08]  /*0600*/  HMMA.16816.F32 R4, R12.reuse, R22, R4 ;  /* 0x000000160c04723c */ /* 0x041ff00000001804 */
[----:B-1----:R-:W-:Y:S01]  /*0610*/  HMMA.16816.F32 R8, R12, R18, R8 ;  /* 0x000000120c08723c */ /* 0x002fe20000001808 */
[----:B------:R-:W-:Y:S01]  /*0620*/  IMAD.U32 R12, RZ, RZ, UR12 ;  /* 0x0000000cff0c7e24 */ /* 0x000fe2000f8e00ff */
[----:B------:R-:W-:Y:S01]  /*0630*/  IADD3 R13, P0, PT, R16, UR12, RZ ;  /* 0x0000000c100d7c10 */ /* 0x000fe2000ff1e0ff */
[----:B------:R-:W2:Y:S03]  /*0640*/  LDG.E R14, desc[UR14][R26.64+-0x30] ;  /* 0xffffd00e1a0e7981 */ /* 0x000ea6000c1e1900 */
[----:B------:R-:W-:Y:S01]  /*0650*/  LEA.HI.X.SX32 R12, R12, RZ, 0x1, P0 ;  /* 0x000000ff0c0c7211 */ /* 0x000fe200000f0eff */
[----:B------:R-:W2:Y:S01]  /*0660*/  LDG.E R15, desc[UR14][R24.64+-0x30] ;  /* 0xffffd00e180f7981 */ /* 0x000ea2000c1e1900 */
[----:B------:R-:W-:-:S04]  /*0670*/  LEA R18, P0, R13, UR18, 0x1 ;  /* 0x000000120d127c11 */ /* 0x000fc8000f8008ff */
[----:B------:R-:W-:Y:S02]  /*0680*/  LEA.HI.X R13, R13, UR19, R12, 0x1, P0 ;  /* 0x000000130d0d7c11 */ /* 0x000fe400080f0c0c */
[----:B------:R-:W-:Y:S01]  /*0690*/  IADD3 R18, P0, PT, R18, R17, RZ ;  /* 0x0000001112127210 */ /* 0x000fe20007f1e0ff */
[----:B------:R-:W2:Y:S04]  /*06a0*/  LDG.E R12, desc[UR14][R26.64+-0x40] ;  /* 0xffffc00e1a0c7981 */ /* 0x000ea8000c1e1900 */
[----:B------:R-:W-:Y:S02]  /*06b0*/  IMAD.X R19, R13, 0x1, R20, P0 ;  /* 0x000000010d137824 */ /* 0x000fe400000e0614 */
[----:B------:R-:W2:Y:S01]  /*06c0*/  LDG.E R13, desc[UR14][R24.64+-0x40] ;  /* 0xffffc00e180d7981 */ /* 0x000ea2000c1e1900 */
[----:B------:R-:W-:-:S03]  /*06d0*/  IMAD.WIDE.U32 R28, R29, 0x10, R18 ;  /* 0x000000101d1c7825 */ /* 0x000fc600078e0012 */
[----:B------:R-:W3:Y:S04]  /*06e0*/  LDG.E R22, desc[UR14][R18.64] ;  /* 0x0000000e12167981 */ /* 0x000ee8000c1e1900 */
[----:B------:R-:W4:Y:S04]  /*06f0*/  LDG.E R23, desc[UR14][R28.64] ;  /* 0x0000000e1c177981 */ /* 0x000f28000c1e1900 */
[----:B------:R-:W5:Y:S04]  /*0700*/  LDG.E R21, desc[UR14][R18.64+0x10] ;  /* 0x0000100e12157981 */ /* 0x000f68000c1e1900 */
[----:B------:R0:W2:Y:S02]  /*0710*/  LDG.E R28, desc[UR14][R28.64+0x10] ;  /* 0x0000100e1c1c7981 */ /* 0x0000a4000c1e1900 */
[----:B0-----:R-:W-:-:S02]  /*0720*/  IMAD.U32 R29, RZ, RZ, UR17 ;  /* 0x00000011ff1d7e24 */ /* 0x001fc4000f8e00ff */
        /* <DEDUP_REMOVED lines=90> */
[----:B------:R-:W2:Y:S04]  /*0cd0*/  LDG.E R28, desc[UR14][R28.64+0x10] ;  /* 0x0000100e1c1c7981 */ /* 0x000ea8000c1e1900 */
        /* <DEDUP_REMOVED lines=8> */
[----:B------:R-:W-:Y:S01]  /*0d60*/  IMAD.U32 R21, RZ, RZ, UR17 ;  /* 0x00000011ff157e24 */ /* 0x000fe2000f8e00ff */
[----:B------:R-:W2:Y:S02]  /*0d70*/  LDG.E R14, desc[UR14][R26.64+0x70] ;  /* 0x0000700e1a0e7981 */ /* 0x000ea4000c1e1900 */
[----:B------:R-:W-:-:S02]  /*0d80*/  LEA.HI.X.SX32 R12, R12, RZ, 0x1, P0 ;  /* 0x000000ff0c0c7211 */ /* 0x000fc400000f0eff */
[C---:B------:R-:W-:Y:S01]  /*0d90*/  LEA R18, P0, R13.reuse, UR18, 0x1 ;  /* 0x000000120d127c11 */ /* 0x040fe2000f8008ff */
[----:B------:R-:W2:Y:S03]  /*0da0*/  LDG.E R15, desc[UR14][R24.64+0x70] ;  /* 0x0000700e180f7981 */ /* 0x000ea6000c1e1900 */
[----:B------:R-:W-:Y:S02]  /*0db0*/  LEA.HI.X R13, R13, UR19, R12, 0x1, P0 ;  /* 0x000000130d0d7c11 */ /* 0x000fe400080f0c0c */
[----:B------:R-:W-:Y:S01]  /*0dc0*/  IADD3 R18, P0, PT, R18, R17, RZ ;  /* 0x0000001112127210 */ /* 0x000fe20007f1e0ff */
[----:B------:R-:W2:Y:S04]  /*0dd0*/  LDG.E R12, desc[UR14][R26.64+0x60] ;  /* 0x0000600e1a0c7981 */ /* 0x000ea8000c1e1900 */
[----:B------:R-:W-:-:S02]  /*0de0*/  IMAD.X R19, R13, 0x1, R20, P0 ;  /* 0x000000010d137824 */ /* 0x000fc400000e0614 */
[----:B------:R-:W2:Y:S01]  /*0df0*/  LDG.E R13, desc[UR14][R24.64+0x60] ;  /* 0x0000600e180d7981 */ /* 0x000ea2000c1e1900 */
[----:B------:R-:W-:-:S03]  /*0e00*/  IMAD.WIDE.U32 R20, R21, 0x10, R18 ;  /* 0x0000001015147825 */ /* 0x000fc600078e0012 */
[----:B------:R-:W3:Y:S04]  /*0e10*/  LDG.E R22, desc[UR14][R18.64] ;  /* 0x0000000e12167981 */ /* 0x000ee8000c1e1900 */
[----:B------:R-:W4:Y:S04]  /*0e20*/  LDG.E R23, desc[UR14][R20.64] ;  /* 0x0000000e14177981 */ /* 0x000f28000c1e1900 */
[----:B------:R-:W5:Y:S04]  /*0e30*/  LDG.E R28, desc[UR14][R18.64+0x10] ;  /* 0x0000100e121c7981 */ /* 0x000f68000c1e1900 */
[----:B------:R-:W2:Y:S01]  /*0e40*/  LDG.E R29, desc[UR14][R20.64+0x10] ;  /* 0x0000100e141d7981 */ /* 0x000ea2000c1e1900 */
[----:B------:R-:W-:Y:S01]  /*0e50*/  UISETP.GE.U32.AND UP0, UPT, UR5, 0x1f80, UPT ;  /* 0x00001f800500788c */ /* 0x000fe2000bf06070 */
[----:B------:R-:W-:Y:S01]  /*0e60*/  IADD3 R2, P0, PT, R2, 0x100, RZ ;  /* 0x0000010002027810 */ /* 0x000fe20007f1e0ff */
[----:B------:R-:W-:-:S04]  /*0e70*/  UIADD3 UR6, UPT, UPT, UR5, 0x80, URZ ;  /* 0x0000008005067890 */ /* 0x000fc8000fffe0ff */
[----:B------:R-:W-:Y:S01]  /*0e80*/  IMAD.X R0, RZ, RZ, R0, P0 ;  /* 0x000000ffff007224 */ /* 0x000fe200000e0600 */
[----:B------:R-:W-:Y:S02]  /*0e90*/  ULEA UR7, UR17, UR7, 0x7 ;  /* 0x0000000711077291 */ /* 0x000fe4000f8e38ff */
[----:B------:R-:W-:Y:S02]  /*0ea0*/  ULEA UR8, UR17, UR8, 0x7 ;  /* 0x0000000811087291 */ /* 0x000fe4000f8e38ff */
[----:B------:R-:W-:Y:S02]  /*0eb0*/  ULEA UR9, UR17, UR9, 0x7 ;  /* 0x0000000911097291 */ /* 0x000fe4000f8e38ff */
[----:B------:R-:W-:Y:S02]  /*0ec0*/  ULEA UR10, UR17, UR10, 0x7 ;  /* 0x0000000a110a7291 */ /* 0x000fe4000f8e38ff */
[----:B------:R-:W-:Y:S02]  /*0ed0*/  ULEA UR11, UR17, UR11, 0x7 ;  /* 0x0000000b110b7291 */ /* 0x000fe4000f8e38ff */
[----:B------:R-:W-:-:S02]  /*0ee0*/  ULEA UR12, UR17, UR12, 0x7 ;  /* 0x0000000c110c7291 */ /* 0x000fc4000f8e38ff */
[----:B------:R-:W-:Y:S02]  /*0ef0*/  ULEA UR13, UR17, UR13, 0x7 ;  /* 0x0000000d110d7291 */ /* 0x000fe4000f8e38ff */
[----:B------:R-:W-:Y:S01]  /*0f00*/  ULEA UR4, UR17, UR4, 0x7 ;  /* 0x0000000411047291 */ /* 0x000fe2000f8e38ff */
[----:B------:R-:W-:Y:S01]  /*0f10*/  UMOV UR5, UR6 ;  /* 0x0000000600057c82 */ /* 0x000fe20008000000 */
[----:B---3--:R-:W-:Y:S04]  /*0f20*/  MOVM.16.MT88 R22, R22 ;  /* 0x000000001616723a */ /* 0x008fe80000000000 */
[----:B----4-:R-:W0:Y:S04]  /*0f30*/  MOVM.16.MT88 R23, R23 ;  /* 0x000000001717723a */ /* 0x010e280000000000 */
[----:B-----5:R-:W-:Y:S04]  /*0f40*/  MOVM.16.MT88 R28, R28 ;  /* 0x000000001c1c723a */ /* 0x020fe80000000000 */
[----:B--2---:R-:W1:Y:S01]  /*0f50*/  MOVM.16.MT88 R29, R29 ;  /* 0x000000001d1d723a */ /* 0x004e620000000000 */
[C---:B0-----:R-:W-:Y:S08]  /*0f60*/  HMMA.16816.F32 R4, R12.reuse, R22, R4 ;  /* 0x000000160c04723c */ /* 0x041ff00000001804 */
[----:B-1----:R-:W-:Y:S01]  /*0f70*/  HMMA.16816.F32 R8, R12, R28, R8 ;  /* 0x0000001c0c08723c */ /* 0x002fe20000001808 */
[----:B------:R-:W-:-:S04]  /*0f80*/  NOP ;  /* 0x0000000000007918 */ /* 0x000fc80000000000 */
[----:B------:R-:W-:-:S15]  /*0f90*/  BRA.U !UP0, `(.L_x_0) ;  /* 0xfffffff108a87547 */ /* 0x000fde000b83ffff */
[----:B------:R-:W0:Y:S01]  /*0fa0*/  S2R R12, SR_LANEID ;  /* 0x00000000000c7919 */ /* 0x000e220000000000 */
[----:B------:R-:W1:Y:S01]  /*0fb0*/  LDC R0, c[0x0][0x3a0] ;  /* 0x0000e800ff007b82 */ /* 0x000e620000000800 */
[----:B------:R-:W2:Y:S01]  /*0fc0*/  LDCU.64 UR4, c[0x0][0x390] ;  /* 0x00007200ff0477ac */ /* 0x000ea20008000a00 */
[----:B-1----:R-:W-:Y:S01]  /*0fd0*/  IMAD R13, R3, R0, RZ ;  /* 0x00000000030d7224 */ /* 0x002fe200078e02ff */
[----:B------:R-:W-:Y:S01]  /*0fe0*/  SHF.R.U32.HI R15, RZ, 0x1, R0 ;  /* 0x00000001ff0f7819 */ /* 0x000fe20000011600 */
[----:B------:R-:W-:-:S03]  /*0ff0*/  IMAD.MOV.U32 R3, RZ, RZ, RZ ;  /* 0x000000ffff037224 */ /* 0x000fc600078e00ff */
[----:B------:R-:W-:Y:S02]  /*1000*/  IADD3 R16, P0, PT, R16, R13, RZ ;  /* 0x0000000d10107210 */ /* 0x000fe40007f1e0ff */
[----:B0-----:R-:W-:Y:S02]  /*1010*/  LOP3.LUT R2, R12, 0x3, RZ, 0xc0, !PT ;  /* 0x000000030c027812 */ /* 0x001fe400078ec0ff */
[----:B------:R-:W-:Y:S02]  /*1020*/  SHF.R.U32.HI R12, RZ, 0x2, R12 ;  /* 0x00000002ff0c7819 */ /* 0x000fe4000001160c */
[----:B------:R-:W-:Y:S02]  /*1030*/  LEA.HI.X.SX32 R17, R13, RZ, 0x1, P0 ;  /* 0x000000ff0d117211 */ /* 0x000fe400000f0eff */
[----:B--2---:R-:W-:Y:S01]  /*1040*/  LEA R13, P0, R16, UR4, 0x2 ;  /* 0x00000004100d7c11 */ /* 0x004fe2000f8010ff */
[----:B------:R-:W-:-:S03]  /*1050*/  IMAD.WIDE.U32 R2, R12, R15, R2 ;  /* 0x0000000f0c027225 */ /* 0x000fc600078e0002 */
[----:B------:R-:W-:Y:S02]  /*1060*/  LEA.HI.X R17, R16, UR5, R17, 0x2, P0 ;  /* 0x0000000510117c11 */ /* 0x000fe400080f1411 */
[----:B------:R-:W-:-:S04]  /*1070*/  LEA R12, P0, R2, R13, 0x3 ;  /* 0x0000000d020c7211 */ /* 0x000fc800078018ff */
[----:B------:R-:W-:-:S03]  /*1080*/  LEA.HI.X R13, R2, R17, R3, 0x3, P0 ;  /* 0x00000011020d7211 */ /* 0x000fc600000f1c03 */
[----:B------:R-:W-:Y:S02]  /*1090*/  IMAD.WIDE.U32 R2, R15, 0x40, R12 ;  /* 0x000000400f027825 */ /* 0x000fe400078e000c */
[----:B------:R-:W-:Y:S04]  /*10a0*/  STG.E.64 desc[UR14][R12.64], R4 ;  /* 0x000000040c007986 */ /* 0x000fe8000c101b0e */
[----:B------:R-:W-:Y:S04]  /*10b0*/  STG.E.64 desc[UR14][R2.64], R6 ;  /* 0x0000000602007986 */ /* 0x000fe8000c101b0e */
[----:B------:R-:W-:Y:S04]  /*10c0*/  STG.E.64 desc[UR14][R12.64+0x20], R8 ;  /* 0x000020080c007986 */ /* 0x000fe8000c101b0e */
[----:B------:R-:W-:Y:S01]  /*10d0*/  STG.E.64 desc[UR14][R2.64+0x20], R10 ;  /* 0x0000200a02007986 */ /* 0x000fe2000c101b0e */
[----:B------:R-:W-:Y:S05]  /*10e0*/  EXIT ;  /* 0x000000000000794d */ /* 0x000fea0003800000 */
.L_x_1:
[----:B------:R-:W-:-:S00]  /*10f0*/  BRA `(.L_x_1) ;  /* 0xfffffffc00fc7947 */ /* 0x000fc0000383ffff */
[----:B------:R-:W-:-:S00]  /*1100*/  NOP ;  /* 0x0000000000007918 */ /* 0x000fc00000000000 */
[----:B------:R-:W-:-:S00]  /*1110*/  NOP ;  /* 0x0000000000007918 */ /* 0x000fc00000000000 */
[----:B------:R-:W-:-:S00]  /*1120*/  NOP ;  /* 0x0000000000007918 */ /* 0x000fc00000000000 */
[----:B------:R-:W-:-:S00]  /*1130*/  NOP ;  /* 0x0000000000007918 */ /* 0x000fc00000000000 */
[----:B------:R-:W-:-:S00]  /*1140*/  NOP ;  /* 0x0000000000007918 */ /* 0x000fc00000000000 */
[----:B------:R-:W-:-:S00]  /*1150*/  NOP ;  /* 0x0000000000007918 */ /* 0x000fc00000000000 */
[----:B------:R-:W-:-:S00]  /*1160*/  NOP ;  /* 0x0000000000007918 */ /* 0x000fc00000000000 */
[----:B------:R-:W-:-:S00]  /*1170*/  NOP ;  /* 0x0000000000007918 */ /* 0x000fc00000000000 */
.L_x_2:


//--------------------- .nv.shared.reserved.0     --------------------------
	.section	.nv.shared.reserved.0,"aw",@nobits
	.weak		__nv_reservedSMEM_offset_0_alias
	.size		__nv_reservedSMEM_offset_0_alias, 0, 64
	.other		__nv_reservedSMEM_offset_0_alias,@"STO_CUDA_RESERVED_SHARED STV_DEFAULT"
__nv_reservedSMEM_offset_0_alias:
	.zero		0
	.zero		64


//--------------------- .nv.constant0._Z19matmul_tensor_coresP6__halfS0_Pfiii --------------------------
	.section	.nv.constant0._Z19matmul_tensor_coresP6__halfS0_Pfiii,"a",@progbits
	.sectionflags	@""
	.align	4
.nv.constant0._Z19matmul_tensor_coresP6__halfS0_Pfiii:
	.zero		932


//--------------------- SYMBOLS --------------------------

	.type		.nv.reservedSmem.offset0,@object
	.size		.nv.reservedSmem.offset0,0x4
